//
// Generated by NVIDIA NVVM Compiler
//
// Compiler Build ID: CL-36424714
// Cuda compilation tools, release 13.0, V13.0.88
// Based on NVVM 20.0.0
//

.version 9.0
.target sm_100
.address_size 64

	// .globl	_Z12helloFromGPUv
.extern .func  (.param .b32 func_retval0) vprintf
(
	.param .b64 vprintf_param_0,
	.param .b64 vprintf_param_1
)
;
.global .align 1 .b8 $str[23] = {72, 101, 108, 108, 111, 32, 87, 111, 114, 108, 100, 32, 102, 114, 111, 109, 32, 71, 80, 85, 33, 10};
.global .align 1 .b8 $str$1[7] = {37, 100, 32, 37, 100, 10};

.visible .entry _Z12helloFromGPUv()
{
	.local .align 8 .b8 	__local_depot0[8];
	.reg .b64 	%SP;
	.reg .b64 	%SPL;
	.reg .b32 	%r<7>;
	.reg .b64 	%rd<7>;

	mov.u64 	%SPL, __local_depot0;
	cvta.local.u64 	%SP, %SPL;
	add.u64 	%rd1, %SP, 0;
	add.u64 	%rd2, %SPL, 0;
	mov.u64 	%rd3, $str;
	cvta.global.u64 	%rd4, %rd3;
	{ // callseq 0, 0
	.param .b64 param0;
	st.param.b64 	[param0], %rd4;
	.param .b64 param1;
	st.param.b64 	[param1], 0;
	.param .b32 retval0;
	call.uni (retval0), 
	vprintf, 
	(
	param0, 
	param1
	);
	ld.param.b32 	%r1, [retval0];
	} // callseq 0
	mov.u32 	%r3, %ctaid.x;
	mov.u32 	%r4, %tid.x;
	st.local.v2.u32 	[%rd2], {%r3, %r4};
	mov.u64 	%rd5, $str$1;
	cvta.global.u64 	%rd6, %rd5;
	{ // callseq 1, 0
	.param .b64 param0;
	st.param.b64 	[param0], %rd6;
	.param .b64 param1;
	st.param.b64 	[param1], %rd1;
	.param .b32 retval0;
	call.uni (retval0), 
	vprintf, 
	(
	param0, 
	param1
	);
	ld.param.b32 	%r5, [retval0];
	} // callseq 1
	ret;

}


// ===== COMPILED SASS (sm_100) =====

	.target	sm_100

	.elftype	@"ET_EXEC"


//--------------------- .note.nv.tkinfo           --------------------------
	.section	.note.nv.tkinfo,"",@"SHT_NOTE"
	.sectionflags	@"SHF_NOTE_NV_TKINFO"
	.tkinfo
        /*0018*/ 	.word	0x00000002
        /*0030*/ 	.string	""
        /*0030*/ 	.string	"ptxas"
        /*0030*/ 	.string	"Cuda compilation tools, release 13.0, V13.0.88"
        /*0030*/ 	.string	"Build cuda_13.0.r13.0/compiler.36424714_0"
        /*0030*/ 	.string	"-arch sm_100 -m 64 "



//--------------------- .note.nv.cuinfo           --------------------------
	.section	.note.nv.cuinfo,"",@"SHT_NOTE"
	.sectionflags	@"SHF_NOTE_NV_CUINFO"
        /*0018*/ 	.short	0x0002
        /*001a*/ 	.short	0x0064
        /*001c*/ 	.short	0x0082
	.zero		2


//--------------------- .nv.info                  --------------------------
	.section	.nv.info,"",@"SHT_CUDA_INFO"
	.align	4


	//----- nvinfo : EIATTR_REGCOUNT
	.align		4
        /*0000*/ 	.byte	0x04, 0x2f
        /*0002*/ 	.short	(.L_3 - .L_2)
	.align		4
.L_2:
        /*0004*/ 	.word	index@(_Z12helloFromGPUv)
        /*0008*/ 	.word	0x00000018


	//----- nvinfo : EIATTR_FRAME_SIZE
	.align		4
.L_3:
        /*000c*/ 	.byte	0x04, 0x11
        /*000e*/ 	.short	(.L_5 - .L_4)
	.align		4
.L_4:
        /*0010*/ 	.word	index@(_Z12helloFromGPUv)
        /*0014*/ 	.word	0x00000008


	//----- nvinfo : EIATTR_MIN_STACK_SIZE
	.align		4
.L_5:
        /*0018*/ 	.byte	0x04, 0x12
        /*001a*/ 	.short	(.L_7 - .L_6)
	.align		4
.L_6:
        /*001c*/ 	.word	index@(_Z12helloFromGPUv)
        /*0020*/ 	.word	0x00000008
.L_7:


//--------------------- .nv.compat                --------------------------
	.section	.nv.compat,"",@"SHT_CUDA_COMPAT_INFO"
	.align	4
        /*0000*/ 	.byte	0x02, 0x09, 0x00, 0x00, 0x02, 0x02, 0x01, 0x00, 0x02, 0x05, 0x05, 0x00, 0x03, 0x07, 0x01, 0x01
        /*0010*/ 	.byte	0x02, 0x03, 0x00, 0x00, 0x02, 0x06, 0x01, 0x00, 0x04, 0x0b, 0x08, 0x00, 0x09, 0x00, 0x00, 0x00
        /*0020*/ 	.byte	0x00, 0x00, 0x00, 0x00


//--------------------- .nv.info._Z12helloFromGPUv --------------------------
	.section	.nv.info._Z12helloFromGPUv,"",@"SHT_CUDA_INFO"
	.sectionflags	@""
	.align	4


	//----- nvinfo : EIATTR_CUDA_API_VERSION
	.align		4
        /*0000*/ 	.byte	0x04, 0x37
        /*0002*/ 	.short	(.L_9 - .L_8)
.L_8:
        /*0004*/ 	.word	0x00000082


	//----- nvinfo : EIATTR_SPARSE_MMA_MASK
	.align		4
.L_9:
        /*0008*/ 	.byte	0x03, 0x50
        /*000a*/ 	.short	0x0000


	//----- nvinfo : EIATTR_MAXREG_COUNT
	.align		4
        /*000c*/ 	.byte	0x03, 0x1b
        /*000e*/ 	.short	0x00ff


	//----- nvinfo : EIATTR_EXTERNS
	.align		4
        /*0010*/ 	.byte	0x04, 0x0f
        /*0012*/ 	.short	(.L_11 - .L_10)


	//   ....[0]....
	.align		4
.L_10:
        /*0014*/ 	.word	index@(vprintf)


	//----- nvinfo : EIATTR_MERCURY_ISA_VERSION
	.align		4
.L_11:
        /*0018*/ 	.byte	0x03, 0x5f
        /*001a*/ 	.short	0x0101


	//----- nvinfo : EIATTR_VRC_CTA_INIT_COUNT
	.align		4
        /*001c*/ 	.byte	0x02, 0x4a
	.zero		1
	.zero		1


	//----- nvinfo : EIATTR_SYSCALL_OFFSETS
	.align		4
        /*0020*/ 	.byte	0x04, 0x46
        /*0022*/ 	.short	(.L_13 - .L_12)


	//   ....[0]....
.L_12:
        /*0024*/ 	.word	0x000000d0


	//   ....[1]....
        /*0028*/ 	.word	0x00000180


	//----- nvinfo : EIATTR_EXIT_INSTR_OFFSETS
	.align		4
.L_13:
        /*002c*/ 	.byte	0x04, 0x1c
        /*002e*/ 	.short	(.L_15 - .L_14)


	//   ....[0]....
.L_14:
        /*0030*/ 	.word	0x00000190


	//----- nvinfo : EIATTR_SW_WAR
	.align		4
.L_15:
        /*0034*/ 	.byte	0x04, 0x36
        /*0036*/ 	.short	(.L_17 - .L_16)
.L_16:
        /*0038*/ 	.word	0x00000008
.L_17:


//--------------------- .nv.callgraph             --------------------------
	.section	.nv.callgraph,"",@"SHT_CUDA_CALLGRAPH"
	.align	4
	.sectionentsize	8
	.align		4
        /*0000*/ 	.word	0x00000000
	.align		4
        /*0004*/ 	.word	0xffffffff
	.align		4
        /*0008*/ 	.word	index@(_Z12helloFromGPUv)
	.align		4
        /*000c*/ 	.word	index@(vprintf)
	.align		4
        /*0010*/ 	.word	0x00000000
	.align		4
        /*0014*/ 	.word	0xfffffffe
	.align		4
        /*0018*/ 	.word	0x00000000
	.align		4
        /*001c*/ 	.word	0xfffffffd
	.align		4
        /*0020*/ 	.word	0x00000000
	.align		4
        /*0024*/ 	.word	0xfffffffc


//--------------------- .nv.constant4             --------------------------
	.section	.nv.constant4,"a",@progbits
	.align	8
	.align		8
.nv.constant4:
        /*0000*/ 	.dword	vprintf
	.align		8
        /*0008*/ 	.dword	$str
	.align		8
        /*0010*/ 	.dword	$str$1


//--------------------- .text._Z12helloFromGPUv   --------------------------
	.section	.text._Z12helloFromGPUv,"ax",@progbits
	.align	128
        .global         _Z12helloFromGPUv
        .type           _Z12helloFromGPUv,@function
        .size           _Z12helloFromGPUv,(.L_x_3 - _Z12helloFromGPUv)
        .other          _Z12helloFromGPUv,@"STO_CUDA_ENTRY STV_DEFAULT"
_Z12helloFromGPUv:
.text._Z12helloFromGPUv:
[----:B------:R-:W0:Y:S01]  /*0000*/  LDC R1, c[0x0][0x37c] ;  /* 0x0000df00ff017b82 */ /* 0x000e220000000800 */
[----:B------:R-:W-:Y:S01]  /*0010*/  MOV R2, 0x0 ;  /* 0x0000000000027802 */ /* 0x000fe20000000f00 */
[----:B------:R-:W1:Y:S01]  /*0020*/  LDCU UR4, c[0x0][0x2f8] ;  /* 0x00005f00ff0477ac */ /* 0x000e620008000800 */
[----:B0-----:R-:W-:Y:S01]  /*0030*/  VIADD R1, R1, 0xfffffff8 ;  /* 0xfffffff801017836 */ /* 0x001fe20000000000 */
[----:B------:R-:W-:-:S04]  /*0040*/  CS2R R6, SRZ ;  /* 0x0000000000067805 */ /* 0x000fc8000001ff00 */
[----:B------:R0:W2:Y:S01]  /*0050*/  LDC.64 R8, c[0x4][R2] ;  /* 0x0100000002087b82 */ /* 0x0000a20000000a00 */
[----:B------:R-:W3:Y:S01]  /*0060*/  LDCU.64 UR6, c[0x4][0x8] ;  /* 0x01000100ff0677ac */ /* 0x000ee20008000a00 */
[----:B------:R-:W4:Y:S01]  /*0070*/  LDCU UR5, c[0x0][0x2fc] ;  /* 0x00005f80ff0577ac */ /* 0x000f220008000800 */
[----:B-1----:R-:W-:Y:S01]  /*0080*/  IADD3 R16, P0, PT, R1, UR4, RZ ;  /* 0x0000000401107c10 */ /* 0x002fe2000ff1e0ff */
[----:B---3--:R-:W-:Y:S01]  /*0090*/  IMAD.U32 R4, RZ, RZ, UR6 ;  /* 0x00000006ff047e24 */ /* 0x008fe2000f8e00ff */
[----:B------:R-:W-:-:S03]  /*00a0*/  MOV R5, UR7 ;  /* 0x0000000700057c02 */ /* 0x000fc60008000f00 */
[----:B0---4-:R-:W-:-:S08]  /*00b0*/  IMAD.X R17, RZ, RZ, UR5, P0 ;  /* 0x00000005ff117e24 */ /* 0x011fd000080e06ff */
[----:B------:R-:W-:-:S07]  /*00c0*/  LEPC R20, `(.L_x_0) ;  /* 0x000000001014794e */ /* 0x000fce0000000000 */
[----:B--2---:R-:W-:Y:S05]  /*00d0*/  CALL.ABS.NOINC R8 ;  /* 0x0000000008007343 */ /* 0x004fea0003c00000 */
.L_x_0:
[----:B------:R-:W0:Y:S01]  /*00e0*/  S2R R8, SR_CTAID.X ;  /* 0x0000000000087919 */ /* 0x000e220000002500 */
[----:B------:R-:W1:Y:S01]  /*00f0*/  LDC.64 R2, c[0x4][R2] ;  /* 0x0100000002027b82 */ /* 0x000e620000000a00 */
[----:B------:R-:W2:Y:S01]  /*0100*/  LDCU.64 UR4, c[0x4][0x10] ;  /* 0x01000200ff0477ac */ /* 0x000ea20008000a00 */
[----:B------:R-:W-:Y:S01]  /*0110*/  IMAD.MOV.U32 R6, RZ, RZ, R16 ;  /* 0x000000ffff067224 */ /* 0x000fe200078e0010 */
[----:B------:R-:W0:Y:S01]  /*0120*/  S2R R9, SR_TID.X ;  /* 0x0000000000097919 */ /* 0x000e220000002100 */
[----:B------:R-:W-:Y:S01]  /*0130*/  MOV R7, R17 ;  /* 0x0000001100077202 */ /* 0x000fe20000000f00 */
[----:B--2---:R-:W-:Y:S01]  /*0140*/  IMAD.U32 R4, RZ, RZ, UR4 ;  /* 0x00000004ff047e24 */ /* 0x004fe2000f8e00ff */
[----:B------:R-:W-:Y:S01]  /*0150*/  MOV R5, UR5 ;  /* 0x0000000500057c02 */ /* 0x000fe20008000f00 */
[----:B0-----:R0:W-:Y:S06]  /*0160*/  STL.64 [R1], R8 ;  /* 0x0000000801007387 */ /* 0x0011ec0000100a00 */
[----:B------:R-:W-:-:S07]  /*0170*/  LEPC R20, `(.L_x_1) ;  /* 0x000000001014794e */ /* 0x000fce0000000000 */
[----:B01----:R-:W-:Y:S05]  /*0180*/  CALL.ABS.NOINC R2 ;  /* 0x0000000002007343 */ /* 0x003fea0003c00000 */
.L_x_1:
[----:B------:R-:W-:Y:S05]  /*0190*/  EXIT ;  /* 0x000000000000794d */ /* 0x000fea0003800000 */
.L_x_2:
[----:B------:R-:W-:-:S00]  /*01a0*/  BRA `(.L_x_2) ;  /* 0xfffffffc00fc7947 */ /* 0x000fc0000383ffff */
[----:B------:R-:W-:-:S00]  /*01b0*/  NOP ;  /* 0x0000000000007918 */ /* 0x000fc00000000000 */
        /* <DEDUP_REMOVED lines=12> */
.L_x_3:


//--------------------- .nv.global.init           --------------------------
	.section	.nv.global.init,"aw",@progbits
.nv.global.init:
	.type		$str$1,@object
	.size		$str$1,($str - $str$1)
$str$1:
        /*0000*/ 	.byte	0x25, 0x64, 0x20, 0x25, 0x64, 0x0a, 0x00
	.type		$str,@object
	.size		$str,(.L_0 - $str)
$str:
        /*0007*/ 	.byte	0x48, 0x65, 0x6c, 0x6c, 0x6f, 0x20, 0x57, 0x6f, 0x72, 0x6c, 0x64, 0x20, 0x66, 0x72, 0x6f, 0x6d
        /*0017*/ 	.byte	0x20, 0x47, 0x50, 0x55, 0x21, 0x0a, 0x00
.L_0:


//--------------------- .nv.shared.reserved.0     --------------------------
	.section	.nv.shared.reserved.0,"aw",@nobits
	.weak		__nv_reservedSMEM_offset_0_alias
	.size		__nv_reservedSMEM_offset_0_alias, 0, 64
	.other		__nv_reservedSMEM_offset_0_alias,@"STO_CUDA_RESERVED_SHARED STV_DEFAULT"
__nv_reservedSMEM_offset_0_alias:
	.zero		0
	.zero		64


//--------------------- .nv.constant0._Z12helloFromGPUv --------------------------
	.section	.nv.constant0._Z12helloFromGPUv,"a",@progbits
	.sectionflags	@""
	.align	4
.nv.constant0._Z12helloFromGPUv:
	.zero		896


//--------------------- SYMBOLS --------------------------

	.type		.nv.reservedSmem.offset0,@object
	.size		.nv.reservedSmem.offset0,0x4
	.type		vprintf,@function
